//
// Generated by NVIDIA NVVM Compiler
//
// Compiler Build ID: CL-36424714
// Cuda compilation tools, release 13.0, V13.0.88
// Based on NVVM 20.0.0
//

.version 9.0
.target sm_100
.address_size 64

	// .globl	_Z14sum_shared_memPf
// _ZZ14sum_shared_memPfE8sh_array has been demoted

.visible .entry _Z14sum_shared_memPf(
	.param .u64 .ptr .align 1 _Z14sum_shared_memPf_param_0
)
{
	.reg .pred 	%p<10>;
	.reg .b32 	%r<43>;
	.reg .b32 	%f<84>;
	.reg .b64 	%rd<5>;
	// demoted variable
	.shared .align 4 .b8 _ZZ14sum_shared_memPfE8sh_array[2048];
	ld.param.u64 	%rd2, [_Z14sum_shared_memPf_param_0];
	cvta.to.global.u64 	%rd3, %rd2;
	mov.u32 	%r1, %tid.x;
	mul.wide.u32 	%rd4, %r1, 4;
	add.s64 	%rd1, %rd3, %rd4;
	ld.global.f32 	%f15, [%rd1];
	shl.b32 	%r22, %r1, 2;
	mov.u32 	%r23, _ZZ14sum_shared_memPfE8sh_array;
	add.s32 	%r24, %r23, %r22;
	st.shared.f32 	[%r24], %f15;
	bar.sync 	0;
	setp.eq.s32 	%p1, %r1, 0;
	mov.f32 	%f83, 0f00000000;
	@%p1 bra 	$L__BB0_13;
	and.b32  	%r2, %r1, 15;
	setp.lt.u32 	%p2, %r1, 16;
	mov.f32 	%f83, 0f00000000;
	mov.b32 	%r39, 0;
	@%p2 bra 	$L__BB0_4;
	and.b32  	%r39, %r1, 1008;
	add.s32 	%r36, %r23, 32;
	neg.s32 	%r37, %r39;
	mov.f32 	%f83, 0f00000000;
$L__BB0_3:
	.pragma "nounroll";
	ld.shared.f32 	%f19, [%r36+-32];
	add.f32 	%f20, %f83, %f19;
	ld.shared.f32 	%f21, [%r36+-28];
	add.f32 	%f22, %f20, %f21;
	ld.shared.f32 	%f23, [%r36+-24];
	add.f32 	%f24, %f22, %f23;
	ld.shared.f32 	%f25, [%r36+-20];
	add.f32 	%f26, %f24, %f25;
	ld.shared.f32 	%f27, [%r36+-16];
	add.f32 	%f28, %f26, %f27;
	ld.shared.f32 	%f29, [%r36+-12];
	add.f32 	%f30, %f28, %f29;
	ld.shared.f32 	%f31, [%r36+-8];
	add.f32 	%f32, %f30, %f31;
	ld.shared.f32 	%f33, [%r36+-4];
	add.f32 	%f34, %f32, %f33;
	ld.shared.f32 	%f35, [%r36];
	add.f32 	%f36, %f34, %f35;
	ld.shared.f32 	%f37, [%r36+4];
	add.f32 	%f38, %f36, %f37;
	ld.shared.f32 	%f39, [%r36+8];
	add.f32 	%f40, %f38, %f39;
	ld.shared.f32 	%f41, [%r36+12];
	add.f32 	%f42, %f40, %f41;
	ld.shared.f32 	%f43, [%r36+16];
	add.f32 	%f44, %f42, %f43;
	ld.shared.f32 	%f45, [%r36+20];
	add.f32 	%f46, %f44, %f45;
	ld.shared.f32 	%f47, [%r36+24];
	add.f32 	%f48, %f46, %f47;
	ld.shared.f32 	%f49, [%r36+28];
	add.f32 	%f83, %f48, %f49;
	add.s32 	%r37, %r37, 16;
	add.s32 	%r36, %r36, 64;
	setp.ne.s32 	%p3, %r37, 0;
	@%p3 bra 	$L__BB0_3;
$L__BB0_4:
	setp.eq.s32 	%p4, %r2, 0;
	@%p4 bra 	$L__BB0_13;
	and.b32  	%r10, %r1, 7;
	setp.lt.u32 	%p5, %r2, 8;
	@%p5 bra 	$L__BB0_7;
	shl.b32 	%r28, %r39, 2;
	add.s32 	%r30, %r23, %r28;
	ld.shared.f32 	%f51, [%r30];
	add.f32 	%f52, %f83, %f51;
	ld.shared.f32 	%f53, [%r30+4];
	add.f32 	%f54, %f52, %f53;
	ld.shared.f32 	%f55, [%r30+8];
	add.f32 	%f56, %f54, %f55;
	ld.shared.f32 	%f57, [%r30+12];
	add.f32 	%f58, %f56, %f57;
	ld.shared.f32 	%f59, [%r30+16];
	add.f32 	%f60, %f58, %f59;
	ld.shared.f32 	%f61, [%r30+20];
	add.f32 	%f62, %f60, %f61;
	ld.shared.f32 	%f63, [%r30+24];
	add.f32 	%f64, %f62, %f63;
	ld.shared.f32 	%f65, [%r30+28];
	add.f32 	%f83, %f64, %f65;
	add.s32 	%r39, %r39, 8;
$L__BB0_7:
	setp.eq.s32 	%p6, %r10, 0;
	@%p6 bra 	$L__BB0_13;
	and.b32  	%r13, %r1, 3;
	setp.lt.u32 	%p7, %r10, 4;
	@%p7 bra 	$L__BB0_10;
	shl.b32 	%r31, %r39, 2;
	add.s32 	%r33, %r23, %r31;
	ld.shared.f32 	%f67, [%r33];
	add.f32 	%f68, %f83, %f67;
	ld.shared.f32 	%f69, [%r33+4];
	add.f32 	%f70, %f68, %f69;
	ld.shared.f32 	%f71, [%r33+8];
	add.f32 	%f72, %f70, %f71;
	ld.shared.f32 	%f73, [%r33+12];
	add.f32 	%f83, %f72, %f73;
	add.s32 	%r39, %r39, 4;
$L__BB0_10:
	setp.eq.s32 	%p8, %r13, 0;
	@%p8 bra 	$L__BB0_13;
	shl.b32 	%r34, %r39, 2;
	add.s32 	%r42, %r23, %r34;
	neg.s32 	%r41, %r13;
$L__BB0_12:
	.pragma "nounroll";
	ld.shared.f32 	%f74, [%r42];
	add.f32 	%f83, %f83, %f74;
	add.s32 	%r42, %r42, 4;
	add.s32 	%r41, %r41, 1;
	setp.ne.s32 	%p9, %r41, 0;
	@%p9 bra 	$L__BB0_12;
$L__BB0_13:
	bar.sync 	0;
	st.global.f32 	[%rd1], %f83;
	ret;

}
	// .globl	_Z14sum_global_memPf
.visible .entry _Z14sum_global_memPf(
	.param .u64 .ptr .align 1 _Z14sum_global_memPf_param_0
)
{
	.reg .pred 	%p<10>;
	.reg .b32 	%r<23>;
	.reg .b32 	%f<83>;
	.reg .b64 	%rd<18>;

	ld.param.u64 	%rd8, [_Z14sum_global_memPf_param_0];
	cvta.to.global.u64 	%rd1, %rd8;
	mov.u32 	%r1, %tid.x;
	setp.eq.s32 	%p1, %r1, 0;
	mov.f32 	%f82, 0f00000000;
	@%p1 bra 	$L__BB1_13;
	and.b32  	%r2, %r1, 15;
	setp.lt.u32 	%p2, %r1, 16;
	mov.f32 	%f82, 0f00000000;
	mov.b32 	%r20, 0;
	@%p2 bra 	$L__BB1_4;
	and.b32  	%r20, %r1, 1008;
	neg.s32 	%r18, %r20;
	add.s64 	%rd16, %rd1, 32;
	mov.f32 	%f82, 0f00000000;
$L__BB1_3:
	.pragma "nounroll";
	ld.global.f32 	%f18, [%rd16+-32];
	add.f32 	%f19, %f82, %f18;
	ld.global.f32 	%f20, [%rd16+-28];
	add.f32 	%f21, %f19, %f20;
	ld.global.f32 	%f22, [%rd16+-24];
	add.f32 	%f23, %f21, %f22;
	ld.global.f32 	%f24, [%rd16+-20];
	add.f32 	%f25, %f23, %f24;
	ld.global.f32 	%f26, [%rd16+-16];
	add.f32 	%f27, %f25, %f26;
	ld.global.f32 	%f28, [%rd16+-12];
	add.f32 	%f29, %f27, %f28;
	ld.global.f32 	%f30, [%rd16+-8];
	add.f32 	%f31, %f29, %f30;
	ld.global.f32 	%f32, [%rd16+-4];
	add.f32 	%f33, %f31, %f32;
	ld.global.f32 	%f34, [%rd16];
	add.f32 	%f35, %f33, %f34;
	ld.global.f32 	%f36, [%rd16+4];
	add.f32 	%f37, %f35, %f36;
	ld.global.f32 	%f38, [%rd16+8];
	add.f32 	%f39, %f37, %f38;
	ld.global.f32 	%f40, [%rd16+12];
	add.f32 	%f41, %f39, %f40;
	ld.global.f32 	%f42, [%rd16+16];
	add.f32 	%f43, %f41, %f42;
	ld.global.f32 	%f44, [%rd16+20];
	add.f32 	%f45, %f43, %f44;
	ld.global.f32 	%f46, [%rd16+24];
	add.f32 	%f47, %f45, %f46;
	ld.global.f32 	%f48, [%rd16+28];
	add.f32 	%f82, %f47, %f48;
	add.s32 	%r18, %r18, 16;
	add.s64 	%rd16, %rd16, 64;
	setp.ne.s32 	%p3, %r18, 0;
	@%p3 bra 	$L__BB1_3;
$L__BB1_4:
	setp.eq.s32 	%p4, %r2, 0;
	@%p4 bra 	$L__BB1_13;
	and.b32  	%r8, %r1, 7;
	setp.lt.u32 	%p5, %r2, 8;
	@%p5 bra 	$L__BB1_7;
	mul.wide.u32 	%rd9, %r20, 4;
	add.s64 	%rd10, %rd1, %rd9;
	ld.global.f32 	%f50, [%rd10];
	add.f32 	%f51, %f82, %f50;
	ld.global.f32 	%f52, [%rd10+4];
	add.f32 	%f53, %f51, %f52;
	ld.global.f32 	%f54, [%rd10+8];
	add.f32 	%f55, %f53, %f54;
	ld.global.f32 	%f56, [%rd10+12];
	add.f32 	%f57, %f55, %f56;
	ld.global.f32 	%f58, [%rd10+16];
	add.f32 	%f59, %f57, %f58;
	ld.global.f32 	%f60, [%rd10+20];
	add.f32 	%f61, %f59, %f60;
	ld.global.f32 	%f62, [%rd10+24];
	add.f32 	%f63, %f61, %f62;
	ld.global.f32 	%f64, [%rd10+28];
	add.f32 	%f82, %f63, %f64;
	add.s32 	%r20, %r20, 8;
$L__BB1_7:
	setp.eq.s32 	%p6, %r8, 0;
	@%p6 bra 	$L__BB1_13;
	and.b32  	%r11, %r1, 3;
	setp.lt.u32 	%p7, %r8, 4;
	@%p7 bra 	$L__BB1_10;
	mul.wide.u32 	%rd11, %r20, 4;
	add.s64 	%rd12, %rd1, %rd11;
	ld.global.f32 	%f66, [%rd12];
	add.f32 	%f67, %f82, %f66;
	ld.global.f32 	%f68, [%rd12+4];
	add.f32 	%f69, %f67, %f68;
	ld.global.f32 	%f70, [%rd12+8];
	add.f32 	%f71, %f69, %f70;
	ld.global.f32 	%f72, [%rd12+12];
	add.f32 	%f82, %f71, %f72;
	add.s32 	%r20, %r20, 4;
$L__BB1_10:
	setp.eq.s32 	%p8, %r11, 0;
	@%p8 bra 	$L__BB1_13;
	mul.wide.u32 	%rd13, %r20, 4;
	add.s64 	%rd17, %rd1, %rd13;
	neg.s32 	%r22, %r11;
$L__BB1_12:
	.pragma "nounroll";
	ld.global.f32 	%f73, [%rd17];
	add.f32 	%f82, %f82, %f73;
	add.s64 	%rd17, %rd17, 4;
	add.s32 	%r22, %r22, 1;
	setp.ne.s32 	%p9, %r22, 0;
	@%p9 bra 	$L__BB1_12;
$L__BB1_13:
	bar.sync 	0;
	mul.wide.u32 	%rd14, %r1, 4;
	add.s64 	%rd15, %rd1, %rd14;
	st.global.f32 	[%rd15], %f82;
	ret;

}


// ===== COMPILED SASS (sm_100) =====

	.target	sm_100

	.elftype	@"ET_EXEC"


//--------------------- .note.nv.tkinfo           --------------------------
	.section	.note.nv.tkinfo,"",@"SHT_NOTE"
	.sectionflags	@"SHF_NOTE_NV_TKINFO"
	.tkinfo
        /*0018*/ 	.word	0x00000002
        /*0030*/ 	.string	""
        /*0030*/ 	.string	"ptxas"
        /*0030*/ 	.string	"Cuda compilation tools, release 13.0, V13.0.88"
        /*0030*/ 	.string	"Build cuda_13.0.r13.0/compiler.36424714_0"
        /*0030*/ 	.string	"-arch sm_100 -m 64 "



//--------------------- .note.nv.cuinfo           --------------------------
	.section	.note.nv.cuinfo,"",@"SHT_NOTE"
	.sectionflags	@"SHF_NOTE_NV_CUINFO"
        /*0018*/ 	.short	0x0002
        /*001a*/ 	.short	0x0064
        /*001c*/ 	.short	0x0082
	.zero		2


//--------------------- .nv.info                  --------------------------
	.section	.nv.info,"",@"SHT_CUDA_INFO"
	.align	4


	//----- nvinfo : EIATTR_REGCOUNT
	.align		4
        /*0000*/ 	.byte	0x04, 0x2f
        /*0002*/ 	.short	(.L_1 - .L_0)
	.align		4
.L_0:
        /*0004*/ 	.word	index@(_Z14sum_shared_memPf)
        /*0008*/ 	.word	0x0000001a


	//----- nvinfo : EIATTR_FRAME_SIZE
	.align		4
.L_1:
        /*000c*/ 	.byte	0x04, 0x11
        /*000e*/ 	.short	(.L_3 - .L_2)
	.align		4
.L_2:
        /*0010*/ 	.word	index@(_Z14sum_shared_memPf)
        /*0014*/ 	.word	0x00000000


	//----- nvinfo : EIATTR_REGCOUNT
	.align		4
.L_3:
        /*0018*/ 	.byte	0x04, 0x2f
        /*001a*/ 	.short	(.L_5 - .L_4)
	.align		4
.L_4:
        /*001c*/ 	.word	index@(_Z14sum_global_memPf)
        /*0020*/ 	.word	0x0000001d


	//----- nvinfo : EIATTR_FRAME_SIZE
	.align		4
.L_5:
        /*0024*/ 	.byte	0x04, 0x11
        /*0026*/ 	.short	(.L_7 - .L_6)
	.align		4
.L_6:
        /*0028*/ 	.word	index@(_Z14sum_global_memPf)
        /*002c*/ 	.word	0x00000000


	//----- nvinfo : EIATTR_MIN_STACK_SIZE
	.align		4
.L_7:
        /*0030*/ 	.byte	0x04, 0x12
        /*0032*/ 	.short	(.L_9 - .L_8)
	.align		4
.L_8:
        /*0034*/ 	.word	index@(_Z14sum_global_memPf)
        /*0038*/ 	.word	0x00000000


	//----- nvinfo : EIATTR_MIN_STACK_SIZE
	.align		4
.L_9:
        /*003c*/ 	.byte	0x04, 0x12
        /*003e*/ 	.short	(.L_11 - .L_10)
	.align		4
.L_10:
        /*0040*/ 	.word	index@(_Z14sum_shared_memPf)
        /*0044*/ 	.word	0x00000000
.L_11:


//--------------------- .nv.compat                --------------------------
	.section	.nv.compat,"",@"SHT_CUDA_COMPAT_INFO"
	.align	4
        /*0000*/ 	.byte	0x02, 0x09, 0x00, 0x00, 0x02, 0x02, 0x01, 0x00, 0x02, 0x05, 0x05, 0x00, 0x03, 0x07, 0x01, 0x01
        /*0010*/ 	.byte	0x02, 0x03, 0x00, 0x00, 0x02, 0x06, 0x01, 0x00, 0x04, 0x0b, 0x08, 0x00, 0x09, 0x00, 0x00, 0x00
        /*0020*/ 	.byte	0x00, 0x00, 0x00, 0x00


//--------------------- .nv.info._Z14sum_global_memPf --------------------------
	.section	.nv.info._Z14sum_global_memPf,"",@"SHT_CUDA_INFO"
	.sectionflags	@""
	.align	4


	//----- nvinfo : EIATTR_CUDA_API_VERSION
	.align		4
        /*0000*/ 	.byte	0x04, 0x37
        /*0002*/ 	.short	(.L_13 - .L_12)
.L_12:
        /*0004*/ 	.word	0x00000082


	//----- nvinfo : EIATTR_KPARAM_INFO
	.align		4
.L_13:
        /*0008*/ 	.byte	0x04, 0x17
        /*000a*/ 	.short	(.L_15 - .L_14)
.L_14:
        /*000c*/ 	.word	0x00000000
        /*0010*/ 	.short	0x0000
        /*0012*/ 	.short	0x0000
        /*0014*/ 	.byte	0x00, 0xf5, 0x21, 0x00


	//----- nvinfo : EIATTR_SPARSE_MMA_MASK
	.align		4
.L_15:
        /*0018*/ 	.byte	0x03, 0x50
        /*001a*/ 	.short	0x0000


	//----- nvinfo : EIATTR_MAXREG_COUNT
	.align		4
        /*001c*/ 	.byte	0x03, 0x1b
        /*001e*/ 	.short	0x00ff


	//----- nvinfo : EIATTR_NUM_BARRIERS
	.align		4
        /*0020*/ 	.byte	0x02, 0x4c
        /*0022*/ 	.byte	0x01
	.zero		1


	//----- nvinfo : EIATTR_MERCURY_ISA_VERSION
	.align		4
        /*0024*/ 	.byte	0x03, 0x5f
        /*0026*/ 	.short	0x0101


	//----- nvinfo : EIATTR_VRC_CTA_INIT_COUNT
	.align		4
        /*0028*/ 	.byte	0x02, 0x4a
	.zero		1
	.zero		1


	//----- nvinfo : EIATTR_EXIT_INSTR_OFFSETS
	.align		4
        /*002c*/ 	.byte	0x04, 0x1c
        /*002e*/ 	.short	(.L_17 - .L_16)


	//   ....[0]....
.L_16:
        /*0030*/ 	.word	0x00000780


	//----- nvinfo : EIATTR_CRS_STACK_SIZE
	.align		4
.L_17:
        /*0034*/ 	.byte	0x04, 0x1e
        /*0036*/ 	.short	(.L_19 - .L_18)
.L_18:
        /*0038*/ 	.word	0x00000000


	//----- nvinfo : EIATTR_CBANK_PARAM_SIZE
	.align		4
.L_19:
        /*003c*/ 	.byte	0x03, 0x19
        /*003e*/ 	.short	0x0008


	//----- nvinfo : EIATTR_PARAM_CBANK
	.align		4
        /*0040*/ 	.byte	0x04, 0x0a
        /*0042*/ 	.short	(.L_21 - .L_20)
	.align		4
.L_20:
        /*0044*/ 	.word	index@(.nv.constant0._Z14sum_global_memPf)
        /*0048*/ 	.short	0x0380
        /*004a*/ 	.short	0x0008


	//----- nvinfo : EIATTR_SW_WAR
	.align		4
.L_21:
        /*004c*/ 	.byte	0x04, 0x36
        /*004e*/ 	.short	(.L_23 - .L_22)
.L_22:
        /*0050*/ 	.word	0x00000008
.L_23:


//--------------------- .nv.info._Z14sum_shared_memPf --------------------------
	.section	.nv.info._Z14sum_shared_memPf,"",@"SHT_CUDA_INFO"
	.sectionflags	@""
	.align	4


	//----- nvinfo : EIATTR_CUDA_API_VERSION
	.align		4
        /*0000*/ 	.byte	0x04, 0x37
        /*0002*/ 	.short	(.L_25 - .L_24)
.L_24:
        /*0004*/ 	.word	0x00000082


	//----- nvinfo : EIATTR_KPARAM_INFO
	.align		4
.L_25:
        /*0008*/ 	.byte	0x04, 0x17
        /*000a*/ 	.short	(.L_27 - .L_26)
.L_26:
        /*000c*/ 	.word	0x00000000
        /*0010*/ 	.short	0x0000
        /*0012*/ 	.short	0x0000
        /*0014*/ 	.byte	0x00, 0xf5, 0x21, 0x00


	//----- nvinfo : EIATTR_SPARSE_MMA_MASK
	.align		4
.L_27:
        /*0018*/ 	.byte	0x03, 0x50
        /*001a*/ 	.short	0x0000


	//----- nvinfo : EIATTR_MAXREG_COUNT
	.align		4
        /*001c*/ 	.byte	0x03, 0x1b
        /*001e*/ 	.short	0x00ff


	//----- nvinfo : EIATTR_NUM_BARRIERS
	.align		4
        /*0020*/ 	.byte	0x02, 0x4c
        /*0022*/ 	.byte	0x01
	.zero		1


	//----- nvinfo : EIATTR_MERCURY_ISA_VERSION
	.align		4
        /*0024*/ 	.byte	0x03, 0x5f
        /*0026*/ 	.short	0x0101


	//----- nvinfo : EIATTR_VRC_CTA_INIT_COUNT
	.align		4
        /*0028*/ 	.byte	0x02, 0x4a
	.zero		1
	.zero		1


	//----- nvinfo : EIATTR_EXIT_INSTR_OFFSETS
	.align		4
        /*002c*/ 	.byte	0x04, 0x1c
        /*002e*/ 	.short	(.L_29 - .L_28)


	//   ....[0]....
.L_28:
        /*0030*/ 	.word	0x000005f0


	//----- nvinfo : EIATTR_CRS_STACK_SIZE
	.align		4
.L_29:
        /*0034*/ 	.byte	0x04, 0x1e
        /*0036*/ 	.short	(.L_31 - .L_30)
.L_30:
        /*0038*/ 	.word	0x00000000


	//----- nvinfo : EIATTR_CBANK_PARAM_SIZE
	.align		4
.L_31:
        /*003c*/ 	.byte	0x03, 0x19
        /*003e*/ 	.short	0x0008


	//----- nvinfo : EIATTR_PARAM_CBANK
	.align		4
        /*0040*/ 	.byte	0x04, 0x0a
        /*0042*/ 	.short	(.L_33 - .L_32)
	.align		4
.L_32:
        /*0044*/ 	.word	index@(.nv.constant0._Z14sum_shared_memPf)
        /*0048*/ 	.short	0x0380
        /*004a*/ 	.short	0x0008


	//----- nvinfo : EIATTR_SW_WAR
	.align		4
.L_33:
        /*004c*/ 	.byte	0x04, 0x36
        /*004e*/ 	.short	(.L_35 - .L_34)
.L_34:
        /*0050*/ 	.word	0x00000008
.L_35:


//--------------------- .nv.callgraph             --------------------------
	.section	.nv.callgraph,"",@"SHT_CUDA_CALLGRAPH"
	.align	4
	.sectionentsize	8
	.align		4
        /*0000*/ 	.word	0x00000000
	.align		4
        /*0004*/ 	.word	0xffffffff
	.align		4
        /*0008*/ 	.word	0x00000000
	.align		4
        /*000c*/ 	.word	0xfffffffe
	.align		4
        /*0010*/ 	.word	0x00000000
	.align		4
        /*0014*/ 	.word	0xfffffffd
	.align		4
        /*0018*/ 	.word	0x00000000
	.align		4
        /*001c*/ 	.word	0xfffffffc


//--------------------- .text._Z14sum_global_memPf --------------------------
	.section	.text._Z14sum_global_memPf,"ax",@progbits
	.align	128
        .global         _Z14sum_global_memPf
        .type           _Z14sum_global_memPf,@function
        .size           _Z14sum_global_memPf,(.L_x_20 - _Z14sum_global_memPf)
        .other          _Z14sum_global_memPf,@"STO_CUDA_ENTRY STV_DEFAULT"
_Z14sum_global_memPf:
.text._Z14sum_global_memPf:
[----:B------:R-:W-:Y:S01]  /*0000*/  LDC R1, c[0x0][0x37c] ;  /* 0x0000df00ff017b82 */ /* 0x000fe20000000800 */
[----:B------:R-:W0:Y:S01]  /*0010*/  S2R R2, SR_TID.X ;  /* 0x0000000000027919 */ /* 0x000e220000002100 */
[----:B------:R-:W1:Y:S01]  /*0020*/  LDCU.64 UR6, c[0x0][0x358] ;  /* 0x00006b00ff0677ac */ /* 0x000e620008000a00 */
[----:B------:R-:W-:Y:S01]  /*0030*/  BSSY.RECONVERGENT B0, `(.L_x_0) ;  /* 0x0000070000007945 */ /* 0x000fe20003800200 */
[----:B------:R-:W-:Y:S01]  /*0040*/  HFMA2 R0, -RZ, RZ, 0, 0 ;  /* 0x00000000ff007431 */ /* 0x000fe200000001ff */
[----:B0-----:R-:W-:-:S13]  /*0050*/  ISETP.NE.AND P0, PT, R2, RZ, PT ;  /* 0x000000ff0200720c */ /* 0x001fda0003f05270 */
[----:B-1----:R-:W-:Y:S05]  /*0060*/  @!P0 BRA `(.L_x_1) ;  /* 0x0000000400b08947 */ /* 0x002fea0003800000 */
[C---:B------:R-:W-:Y:S01]  /*0070*/  ISETP.GE.U32.AND P1, PT, R2.reuse, 0x10, PT ;  /* 0x000000100200780c */ /* 0x040fe20003f26070 */
[----:B------:R-:W-:Y:S01]  /*0080*/  BSSY.RECONVERGENT B1, `(.L_x_2) ;  /* 0x0000033000017945 */ /* 0x000fe20003800200 */
[----:B------:R-:W-:Y:S02]  /*0090*/  LOP3.LUT R17, R2, 0xf, RZ, 0xc0, !PT ;  /* 0x0000000f02117812 */ /* 0x000fe400078ec0ff */
[----:B------:R-:W-:Y:S02]  /*00a0*/  MOV R0, RZ ;  /* 0x000000ff00007202 */ /* 0x000fe40000000f00 */
[----:B------:R-:W-:Y:S02]  /*00b0*/  ISETP.NE.AND P0, PT, R17, RZ, PT ;  /* 0x000000ff1100720c */ /* 0x000fe40003f05270 */
[----:B------:R-:W-:-:S05]  /*00c0*/  MOV R3, RZ ;  /* 0x000000ff00037202 */ /* 0x000fca0000000f00 */
[----:B------:R-:W-:Y:S06]  /*00d0*/  @!P1 BRA `(.L_x_3) ;  /* 0x0000000000b49947 */ /* 0x000fec0003800000 */
[----:B------:R-:W0:Y:S01]  /*00e0*/  LDCU.64 UR4, c[0x0][0x380] ;  /* 0x00007000ff0477ac */ /* 0x000e220008000a00 */
[----:B------:R-:W-:Y:S02]  /*00f0*/  LOP3.LUT R3, R2, 0x3f0, RZ, 0xc0, !PT ;  /* 0x000003f002037812 */ /* 0x000fe400078ec0ff */
[----:B------:R-:W-:Y:S02]  /*0100*/  MOV R0, RZ ;  /* 0x000000ff00007202 */ /* 0x000fe40000000f00 */
[----:B------:R-:W-:Y:S01]  /*0110*/  IADD3 R19, PT, PT, -R3, RZ, RZ ;  /* 0x000000ff03137210 */ /* 0x000fe20007ffe1ff */
[----:B0-----:R-:W-:-:S04]  /*0120*/  UIADD3 UR4, UP0, UPT, UR4, 0x20, URZ ;  /* 0x0000002004047890 */ /* 0x001fc8000ff1e0ff */
[----:B------:R-:W-:Y:S02]  /*0130*/  UIADD3.X UR5, UPT, UPT, URZ, UR5, URZ, UP0, !UPT ;  /* 0x00000005ff057290 */ /* 0x000fe400087fe4ff */
[----:B------:R-:W-:-:S04]  /*0140*/  MOV R4, UR4 ;  /* 0x0000000400047c02 */ /* 0x000fc80008000f00 */
[----:B------:R-:W-:-:S07]  /*0150*/  MOV R5, UR5 ;  /* 0x0000000500057c02 */ /* 0x000fce0008000f00 */
.L_x_4:
[----:B------:R-:W2:Y:S04]  /*0160*/  LDG.E R15, desc[UR6][R4.64+-0x20] ;  /* 0xffffe006040f7981 */ /* 0x000ea8000c1e1900 */
[----:B------:R-:W3:Y:S04]  /*0170*/  LDG.E R16, desc[UR6][R4.64+-0x1c] ;  /* 0xffffe40604107981 */ /* 0x000ee8000c1e1900 */
[----:B------:R-:W4:Y:S04]  /*0180*/  LDG.E R18, desc[UR6][R4.64+-0x18] ;  /* 0xffffe80604127981 */ /* 0x000f28000c1e1900 */
[----:B------:R-:W5:Y:S04]  /*0190*/  LDG.E R20, desc[UR6][R4.64+-0x14] ;  /* 0xffffec0604147981 */ /* 0x000f68000c1e1900 */
        /* <DEDUP_REMOVED lines=11> */
[----:B------:R0:W5:Y:S01]  /*0250*/  LDG.E R6, desc[UR6][R4.64+0x1c] ;  /* 0x00001c0604067981 */ /* 0x000162000c1e1900 */
[----:B------:R-:W-:-:S04]  /*0260*/  IADD3 R19, PT, PT, R19, 0x10, RZ ;  /* 0x0000001013137810 */ /* 0x000fc80007ffe0ff */
[----:B------:R-:W-:Y:S02]  /*0270*/  ISETP.NE.AND P1, PT, R19, RZ, PT ;  /* 0x000000ff1300720c */ /* 0x000fe40003f25270 */
[----:B0-----:R-:W-:-:S04]  /*0280*/  IADD3 R4, P2, PT, R4, 0x40, RZ ;  /* 0x0000004004047810 */ /* 0x001fc80007f5e0ff */
[----:B------:R-:W-:Y:S01]  /*0290*/  IADD3.X R5, PT, PT, RZ, R5, RZ, P2, !PT ;  /* 0x00000005ff057210 */ /* 0x000fe200017fe4ff */
[----:B--2---:R-:W-:-:S04]  /*02a0*/  FADD R15, R15, R0 ;  /* 0x000000000f0f7221 */ /* 0x004fc80000000000 */
[----:B---3--:R-:W-:-:S04]  /*02b0*/  FADD R15, R15, R16 ;  /* 0x000000100f0f7221 */ /* 0x008fc80000000000 */
[----:B----4-:R-:W-:-:S04]  /*02c0*/  FADD R15, R15, R18 ;  /* 0x000000120f0f7221 */ /* 0x010fc80000000000 */
[----:B-----5:R-:W-:-:S04]  /*02d0*/  FADD R15, R15, R20 ;  /* 0x000000140f0f7221 */ /* 0x020fc80000000000 */
[----:B------:R-:W-:-:S04]  /*02e0*/  FADD R15, R15, R22 ;  /* 0x000000160f0f7221 */ /* 0x000fc80000000000 */
        /* <DEDUP_REMOVED lines=10> */
[----:B------:R-:W-:Y:S01]  /*0390*/  FADD R0, R7, R6 ;  /* 0x0000000607007221 */ /* 0x000fe20000000000 */
[----:B------:R-:W-:Y:S06]  /*03a0*/  @P1 BRA `(.L_x_4) ;  /* 0xfffffffc006c1947 */ /* 0x000fec000383ffff */
.L_x_3:
[----:B------:R-:W-:Y:S05]  /*03b0*/  BSYNC.RECONVERGENT B1 ;  /* 0x0000000000017941 */ /* 0x000fea0003800200 */
.L_x_2:
[----:B------:R-:W-:Y:S05]  /*03c0*/  @!P0 BRA `(.L_x_1) ;  /* 0x0000000000d88947 */ /* 0x000fea0003800000 */
[----:B------:R-:W-:Y:S01]  /*03d0*/  ISETP.GE.U32.AND P0, PT, R17, 0x8, PT ;  /* 0x000000081100780c */ /* 0x000fe20003f06070 */
[----:B------:R-:W-:Y:S01]  /*03e0*/  BSSY.RECONVERGENT B1, `(.L_x_5) ;  /* 0x0000017000017945 */ /* 0x000fe20003800200 */
[----:B------:R-:W-:-:S04]  /*03f0*/  LOP3.LUT R8, R2, 0x7, RZ, 0xc0, !PT ;  /* 0x0000000702087812 */ /* 0x000fc800078ec0ff */
[----:B------:R-:W-:-:S07]  /*0400*/  ISETP.NE.AND P1, PT, R8, RZ, PT ;  /* 0x000000ff0800720c */ /* 0x000fce0003f25270 */
[----:B------:R-:W-:Y:S06]  /*0410*/  @!P0 BRA `(.L_x_6) ;  /* 0x00000000004c8947 */ /* 0x000fec0003800000 */
[----:B------:R-:W0:Y:S02]  /*0420*/  LDC.64 R4, c[0x0][0x380] ;  /* 0x0000e000ff047b82 */ /* 0x000e240000000a00 */
[----:B0-----:R-:W-:-:S05]  /*0430*/  IMAD.WIDE.U32 R4, R3, 0x4, R4 ;  /* 0x0000000403047825 */ /* 0x001fca00078e0004 */
[----:B------:R-:W2:Y:S04]  /*0440*/  LDG.E R7, desc[UR6][R4.64] ;  /* 0x0000000604077981 */ /* 0x000ea8000c1e1900 */
[----:B------:R-:W3:Y:S04]  /*0450*/  LDG.E R6, desc[UR6][R4.64+0x4] ;  /* 0x0000040604067981 */ /* 0x000ee8000c1e1900 */
[----:B------:R-:W4:Y:S04]  /*0460*/  LDG.E R9, desc[UR6][R4.64+0x8] ;  /* 0x0000080604097981 */ /* 0x000f28000c1e1900 */
[----:B------:R-:W5:Y:S04]  /*0470*/  LDG.E R11, desc[UR6][R4.64+0xc] ;  /* 0x00000c06040b7981 */ /* 0x000f68000c1e1900 */
[----:B------:R-:W5:Y:S04]  /*0480*/  LDG.E R13, desc[UR6][R4.64+0x10] ;  /* 0x00001006040d7981 */ /* 0x000f68000c1e1900 */
[----:B------:R-:W5:Y:S04]  /*0490*/  LDG.E R15, desc[UR6][R4.64+0x14] ;  /* 0x00001406040f7981 */ /* 0x000f68000c1e1900 */
[----:B------:R-:W5:Y:S04]  /*04a0*/  LDG.E R17, desc[UR6][R4.64+0x18] ;  /* 0x0000180604117981 */ /* 0x000f68000c1e1900 */
[----:B------:R-:W5:Y:S01]  /*04b0*/  LDG.E R19, desc[UR6][R4.64+0x1c] ;  /* 0x00001c0604137981 */ /* 0x000f62000c1e1900 */
[----:B------:R-:W-:Y:S01]  /*04c0*/  IADD3 R3, PT, PT, R3, 0x8, RZ ;  /* 0x0000000803037810 */ /* 0x000fe20007ffe0ff */
[----:B--2---:R-:W-:-:S04]  /*04d0*/  FADD R7, R0, R7 ;  /* 0x0000000700077221 */ /* 0x004fc80000000000 */
[----:B---3--:R-:W-:-:S04]  /*04e0*/  FADD R6, R7, R6 ;  /* 0x0000000607067221 */ /* 0x008fc80000000000 */
[----:B----4-:R-:W-:-:S04]  /*04f0*/  FADD R6, R6, R9 ;  /* 0x0000000906067221 */ /* 0x010fc80000000000 */
[----:B-----5:R-:W-:-:S04]  /*0500*/  FADD R6, R6, R11 ;  /* 0x0000000b06067221 */ /* 0x020fc80000000000 */
[----:B------:R-:W-:-:S04]  /*0510*/  FADD R6, R6, R13 ;  /* 0x0000000d06067221 */ /* 0x000fc80000000000 */
[----:B------:R-:W-:-:S04]  /*0520*/  FADD R6, R6, R15 ;  /* 0x0000000f06067221 */ /* 0x000fc80000000000 */
[----:B------:R-:W-:-:S04]  /*0530*/  FADD R6, R6, R17 ;  /* 0x0000001106067221 */ /* 0x000fc80000000000 */
[----:B------:R-:W-:-:S07]  /*0540*/  FADD R0, R6, R19 ;  /* 0x0000001306007221 */ /* 0x000fce0000000000 */
.L_x_6:
[----:B------:R-:W-:Y:S05]  /*0550*/  BSYNC.RECONVERGENT B1 ;  /* 0x0000000000017941 */ /* 0x000fea0003800200 */
.L_x_5:
        /* <DEDUP_REMOVED lines=11> */
[----:B------:R-:W5:Y:S01]  /*0610*/  LDG.E R12, desc[UR6][R4.64+0xc] ;  /* 0x00000c06040c7981 */ /* 0x000f62000c1e1900 */
[----:B------:R-:W-:Y:S01]  /*0620*/  IADD3 R3, PT, PT, R3, 0x4, RZ ;  /* 0x0000000403037810 */ /* 0x000fe20007ffe0ff */
[----:B--2---:R-:W-:-:S04]  /*0630*/  FADD R7, R0, R7 ;  /* 0x0000000700077221 */ /* 0x004fc80000000000 */
[----:B---3--:R-:W-:-:S04]  /*0640*/  FADD R7, R7, R8 ;  /* 0x0000000807077221 */ /* 0x008fc80000000000 */
[----:B----4-:R-:W-:-:S04]  /*0650*/  FADD R7, R7, R10 ;  /* 0x0000000a07077221 */ /* 0x010fc80000000000 */
[----:B-----5:R-:W-:-:S07]  /*0660*/  FADD R0, R7, R12 ;  /* 0x0000000c07007221 */ /* 0x020fce0000000000 */
.L_x_8:
[----:B------:R-:W-:Y:S05]  /*0670*/  BSYNC.RECONVERGENT B1 ;  /* 0x0000000000017941 */ /* 0x000fea0003800200 */
.L_x_7:
[----:B------:R-:W-:Y:S05]  /*0680*/  @!P1 BRA `(.L_x_1) ;  /* 0x0000000000289947 */ /* 0x000fea0003800000 */
[----:B------:R-:W0:Y:S01]  /*0690*/  LDC.64 R4, c[0x0][0x380] ;  /* 0x0000e000ff047b82 */ /* 0x000e220000000a00 */
[----:B------:R-:W-:Y:S01]  /*06a0*/  IADD3 R6, PT, PT, -R6, RZ, RZ ;  /* 0x000000ff06067210 */ /* 0x000fe20007ffe1ff */
[----:B0-----:R-:W-:-:S07]  /*06b0*/  IMAD.WIDE.U32 R4, R3, 0x4, R4 ;  /* 0x0000000403047825 */ /* 0x001fce00078e0004 */
.L_x_9:
[----:B------:R0:W2:Y:S01]  /*06c0*/  LDG.E R3, desc[UR6][R4.64] ;  /* 0x0000000604037981 */ /* 0x0000a2000c1e1900 */
[----:B------:R-:W-:-:S04]  /*06d0*/  IADD3 R6, PT, PT, R6, 0x1, RZ ;  /* 0x0000000106067810 */ /* 0x000fc80007ffe0ff */
[----:B------:R-:W-:Y:S02]  /*06e0*/  ISETP.NE.AND P0, PT, R6, RZ, PT ;  /* 0x000000ff0600720c */ /* 0x000fe40003f05270 */
[----:B0-----:R-:W-:-:S04]  /*06f0*/  IADD3 R4, P1, PT, R4, 0x4, RZ ;  /* 0x0000000404047810 */ /* 0x001fc80007f3e0ff */
[----:B------:R-:W-:Y:S01]  /*0700*/  IADD3.X R5, PT, PT, RZ, R5, RZ, P1, !PT ;  /* 0x00000005ff057210 */ /* 0x000fe20000ffe4ff */
[----:B--2---:R-:W-:-:S06]  /*0710*/  FADD R0, R3, R0 ;  /* 0x0000000003007221 */ /* 0x004fcc0000000000 */
[----:B------:R-:W-:Y:S05]  /*0720*/  @P0 BRA `(.L_x_9) ;  /* 0xfffffffc00e40947 */ /* 0x000fea000383ffff */
.L_x_1:
[----:B------:R-:W-:Y:S05]  /*0730*/  BSYNC.RECONVERGENT B0 ;  /* 0x0000000000007941 */ /* 0x000fea0003800200 */
.L_x_0:
[----:B------:R-:W0:Y:S02]  /*0740*/  LDC.64 R4, c[0x0][0x380] ;  /* 0x0000e000ff047b82 */ /* 0x000e240000000a00 */
[----:B0-----:R-:W-:-:S06]  /*0750*/  IMAD.WIDE.U32 R2, R2, 0x4, R4 ;  /* 0x0000000402027825 */ /* 0x001fcc00078e0004 */
[----:B------:R-:W-:Y:S06]  /*0760*/  BAR.SYNC.DEFER_BLOCKING 0x0 ;  /* 0x0000000000007b1d */ /* 0x000fec0000010000 */
[----:B------:R-:W-:Y:S01]  /*0770*/  STG.E desc[UR6][R2.64], R0 ;  /* 0x0000000002007986 */ /* 0x000fe2000c101906 */
[----:B------:R-:W-:Y:S05]  /*0780*/  EXIT ;  /* 0x000000000000794d */ /* 0x000fea0003800000 */
.L_x_10:
[----:B------:R-:W-:-:S00]  /*0790*/  BRA `(.L_x_10) ;  /* 0xfffffffc00fc7947 */ /* 0x000fc0000383ffff */
[----:B------:R-:W-:-:S00]  /*07a0*/  NOP ;  /* 0x0000000000007918 */ /* 0x000fc00000000000 */
        /* <DEDUP_REMOVED lines=13> */
.L_x_20:


//--------------------- .text._Z14sum_shared_memPf --------------------------
	.section	.text._Z14sum_shared_memPf,"ax",@progbits
	.align	128
        .global         _Z14sum_shared_memPf
        .type           _Z14sum_shared_memPf,@function
        .size           _Z14sum_shared_memPf,(.L_x_21 - _Z14sum_shared_memPf)
        .other          _Z14sum_shared_memPf,@"STO_CUDA_ENTRY STV_DEFAULT"
_Z14sum_shared_memPf:
.text._Z14sum_shared_memPf:
[----:B------:R-:W-:Y:S01]  /*0000*/  LDC R1, c[0x0][0x37c] ;  /* 0x0000df00ff017b82 */ /* 0x000fe20000000800 */
[----:B------:R-:W0:Y:S07]  /*0010*/  S2R R0, SR_TID.X ;  /* 0x0000000000007919 */ /* 0x000e2e0000002100 */
[----:B------:R-:W0:Y:S01]  /*0020*/  LDC.64 R2, c[0x0][0x380] ;  /* 0x0000e000ff027b82 */ /* 0x000e220000000a00 */
[----:B------:R-:W1:Y:S01]  /*0030*/  LDCU.64 UR6, c[0x0][0x358] ;  /* 0x00006b00ff0677ac */ /* 0x000e620008000a00 */
[----:B0-----:R-:W-:-:S05]  /*0040*/  IMAD.WIDE.U32 R2, R0, 0x4, R2 ;  /* 0x0000000400027825 */ /* 0x001fca00078e0002 */
[----:B-1----:R-:W2:Y:S01]  /*0050*/  LDG.E R4, desc[UR6][R2.64] ;  /* 0x0000000602047981 */ /* 0x002ea2000c1e1900 */
[----:B------:R-:W0:Y:S01]  /*0060*/  S2UR UR5, SR_CgaCtaId ;  /* 0x00000000000579c3 */ /* 0x000e220000008800 */
[----:B------:R-:W-:Y:S01]  /*0070*/  UMOV UR4, 0x400 ;  /* 0x0000040000047882 */ /* 0x000fe20000000000 */
[----:B------:R-:W-:Y:S01]  /*0080*/  ISETP.NE.AND P0, PT, R0, RZ, PT ;  /* 0x000000ff0000720c */ /* 0x000fe20003f05270 */
[----:B------:R-:W-:Y:S01]  /*0090*/  BSSY.RECONVERGENT B0, `(.L_x_11) ;  /* 0x0000053000007945 */ /* 0x000fe20003800200 */
[----:B------:R-:W-:Y:S01]  /*00a0*/  HFMA2 R19, -RZ, RZ, 0, 0 ;  /* 0x00000000ff137431 */ /* 0x000fe200000001ff */
[----:B0-----:R-:W-:-:S06]  /*00b0*/  ULEA UR4, UR5, UR4, 0x18 ;  /* 0x0000000405047291 */ /* 0x001fcc000f8ec0ff */
[----:B------:R-:W-:-:S05]  /*00c0*/  LEA R5, R0, UR4, 0x2 ;  /* 0x0000000400057c11 */ /* 0x000fca000f8e10ff */
[----:B--2---:R0:W-:Y:S01]  /*00d0*/  STS [R5], R4 ;  /* 0x0000000405007388 */ /* 0x0041e20000000800 */
[----:B------:R-:W-:Y:S06]  /*00e0*/  BAR.SYNC.DEFER_BLOCKING 0x0 ;  /* 0x0000000000007b1d */ /* 0x000fec0000010000 */
[----:B------:R-:W-:Y:S05]  /*00f0*/  @!P0 BRA `(.L_x_12) ;  /* 0x0000000400308947 */ /* 0x000fea0003800000 */
[C---:B------:R-:W-:Y:S01]  /*0100*/  ISETP.GE.U32.AND P1, PT, R0.reuse, 0x10, PT ;  /* 0x000000100000780c */ /* 0x040fe20003f26070 */
[----:B------:R-:W-:Y:S01]  /*0110*/  BSSY.RECONVERGENT B1, `(.L_x_13) ;  /* 0x0000023000017945 */ /* 0x000fe20003800200 */
[----:B------:R-:W-:Y:S02]  /*0120*/  LOP3.LUT R22, R0, 0xf, RZ, 0xc0, !PT ;  /* 0x0000000f00167812 */ /* 0x000fe400078ec0ff */
[----:B------:R-:W-:Y:S02]  /*0130*/  MOV R19, RZ ;  /* 0x000000ff00137202 */ /* 0x000fe40000000f00 */
[----:B------:R-:W-:Y:S02]  /*0140*/  ISETP.NE.AND P0, PT, R22, RZ, PT ;  /* 0x000000ff1600720c */ /* 0x000fe40003f05270 */
[----:B------:R-:W-:-:S05]  /*0150*/  MOV R20, RZ ;  /* 0x000000ff00147202 */ /* 0x000fca0000000f00 */
[----:B------:R-:W-:Y:S06]  /*0160*/  @!P1 BRA `(.L_x_14) ;  /* 0x0000000000749947 */ /* 0x000fec0003800000 */
[----:B------:R-:W-:Y:S01]  /*0170*/  UIADD3 UR5, UPT, UPT, UR4, 0x20, URZ ;  /* 0x0000002004057890 */ /* 0x000fe2000fffe0ff */
[----:B------:R-:W-:Y:S02]  /*0180*/  LOP3.LUT R20, R0, 0x3f0, RZ, 0xc0, !PT ;  /* 0x000003f000147812 */ /* 0x000fe400078ec0ff */
[----:B------:R-:W-:Y:S02]  /*0190*/  MOV R19, RZ ;  /* 0x000000ff00137202 */ /* 0x000fe40000000f00 */
[----:B------:R-:W-:Y:S02]  /*01a0*/  IADD3 R23, PT, PT, -R20, RZ, RZ ;  /* 0x000000ff14177210 */ /* 0x000fe40007ffe1ff */
[----:B------:R-:W-:-:S07]  /*01b0*/  MOV R21, UR5 ;  /* 0x0000000500157c02 */ /* 0x000fce0008000f00 */
.L_x_15:
[----:B0-----:R-:W0:Y:S01]  /*01c0*/  LDS.128 R4, [R21+-0x20] ;  /* 0xffffe00015047984 */ /* 0x001e220000000c00 */
[----:B------:R-:W-:-:S03]  /*01d0*/  IADD3 R23, PT, PT, R23, 0x10, RZ ;  /* 0x0000001017177810 */ /* 0x000fc60007ffe0ff */
[----:B------:R-:W1:Y:S01]  /*01e0*/  LDS.128 R8, [R21+-0x10] ;  /* 0xfffff00015087984 */ /* 0x000e620000000c00 */
[----:B------:R-:W-:-:S03]  /*01f0*/  ISETP.NE.AND P1, PT, R23, RZ, PT ;  /* 0x000000ff1700720c */ /* 0x000fc60003f25270 */
[----:B------:R-:W2:Y:S01]  /*0200*/  LDS.128 R12, [R21] ;  /* 0x00000000150c7984 */ /* 0x000ea20000000c00 */
[----:B0-----:R-:W-:-:S03]  /*0210*/  FADD R4, R4, R19 ;  /* 0x0000001304047221 */ /* 0x001fc60000000000 */
[----:B------:R0:W3:Y:S01]  /*0220*/  LDS.128 R16, [R21+0x10] ;  /* 0x0000100015107984 */ /* 0x0000e20000000c00 */
[----:B------:R-:W-:-:S04]  /*0230*/  FADD R5, R4, R5 ;  /* 0x0000000504057221 */ /* 0x000fc80000000000 */
[----:B------:R-:W-:Y:S01]  /*0240*/  FADD R6, R5, R6 ;  /* 0x0000000605067221 */ /* 0x000fe20000000000 */
[----:B0-----:R-:W-:-:S03]  /*0250*/  IADD3 R21, PT, PT, R21, 0x40, RZ ;  /* 0x0000004015157810 */ /* 0x001fc60007ffe0ff */
[----:B------:R-:W-:-:S04]  /*0260*/  FADD R7, R6, R7 ;  /* 0x0000000706077221 */ /* 0x000fc80000000000 */
[----:B-1----:R-:W-:-:S04]  /*0270*/  FADD R8, R7, R8 ;  /* 0x0000000807087221 */ /* 0x002fc80000000000 */
[----:B------:R-:W-:-:S04]  /*0280*/  FADD R9, R8, R9 ;  /* 0x0000000908097221 */ /* 0x000fc80000000000 */
[----:B------:R-:W-:-:S04]  /*0290*/  FADD R10, R9, R10 ;  /* 0x0000000a090a7221 */ /* 0x000fc80000000000 */
[----:B------:R-:W-:-:S04]  /*02a0*/  FADD R11, R10, R11 ;  /* 0x0000000b0a0b7221 */ /* 0x000fc80000000000 */
[----:B--2---:R-:W-:-:S04]  /*02b0*/  FADD R12, R11, R12 ;  /* 0x0000000c0b0c7221 */ /* 0x004fc80000000000 */
[----:B------:R-:W-:-:S04]  /*02c0*/  FADD R13, R12, R13 ;  /* 0x0000000d0c0d7221 */ /* 0x000fc80000000000 */
[----:B------:R-:W-:-:S04]  /*02d0*/  FADD R14, R13, R14 ;  /* 0x0000000e0d0e7221 */ /* 0x000fc80000000000 */
[----:B------:R-:W-:-:S04]  /*02e0*/  FADD R15, R14, R15 ;  /* 0x0000000f0e0f7221 */ /* 0x000fc80000000000 */
[----:B---3--:R-:W-:-:S04]  /*02f0*/  FADD R16, R15, R16 ;  /* 0x000000100f107221 */ /* 0x008fc80000000000 */
[----:B------:R-:W-:-:S04]  /*0300*/  FADD R17, R16, R17 ;  /* 0x0000001110117221 */ /* 0x000fc80000000000 */
[----:B------:R-:W-:-:S04]  /*0310*/  FADD R18, R17, R18 ;  /* 0x0000001211127221 */ /* 0x000fc80000000000 */
[----:B------:R-:W-:Y:S01]  /*0320*/  FADD R19, R18, R19 ;  /* 0x0000001312137221 */ /* 0x000fe20000000000 */
[----:B------:R-:W-:Y:S06]  /*0330*/  @P1 BRA `(.L_x_15) ;  /* 0xfffffffc00a01947 */ /* 0x000fec000383ffff */
.L_x_14:
[----:B------:R-:W-:Y:S05]  /*0340*/  BSYNC.RECONVERGENT B1 ;  /* 0x0000000000017941 */ /* 0x000fea0003800200 */
.L_x_13:
[----:B------:R-:W-:Y:S05]  /*0350*/  @!P0 BRA `(.L_x_12) ;  /* 0x0000000000988947 */ /* 0x000fea0003800000 */
[----:B------:R-:W-:Y:S01]  /*0360*/  ISETP.GE.U32.AND P0, PT, R22, 0x8, PT ;  /* 0x000000081600780c */ /* 0x000fe20003f06070 */
[----:B------:R-:W-:Y:S01]  /*0370*/  BSSY.RECONVERGENT B1, `(.L_x_16) ;  /* 0x0000010000017945 */ /* 0x000fe20003800200 */
[----:B------:R-:W-:-:S04]  /*0380*/  LOP3.LUT R13, R0, 0x7, RZ, 0xc0, !PT ;  /* 0x00000007000d7812 */ /* 0x000fc800078ec0ff */
[----:B------:R-:W-:-:S07]  /*0390*/  ISETP.NE.AND P1, PT, R13, RZ, PT ;  /* 0x000000ff0d00720c */ /* 0x000fce0003f25270 */
[----:B------:R-:W-:Y:S06]  /*03a0*/  @!P0 BRA `(.L_x_17) ;  /* 0x0000000000308947 */ /* 0x000fec0003800000 */
[C---:B------:R-:W-:Y:S02]  /*03b0*/  LEA R12, R20.reuse, UR4, 0x2 ;  /* 0x00000004140c7c11 */ /* 0x040fe4000f8e10ff */
[----:B------:R-:W-:-:S03]  /*03c0*/  IADD3 R20, PT, PT, R20, 0x8, RZ ;  /* 0x0000000814147810 */ /* 0x000fc60007ffe0ff */
[----:B0-----:R-:W0:Y:S04]  /*03d0*/  LDS.128 R4, [R12] ;  /* 0x000000000c047984 */ /* 0x001e280000000c00 */
[----:B------:R-:W1:Y:S01]  /*03e0*/  LDS.128 R8, [R12+0x10] ;  /* 0x000010000c087984 */ /* 0x000e620000000c00 */
[----:B0-----:R-:W-:-:S04]  /*03f0*/  FADD R4, R19, R4 ;  /* 0x0000000413047221 */ /* 0x001fc80000000000 */
[----:B------:R-:W-:-:S04]  /*0400*/  FADD R5, R4, R5 ;  /* 0x0000000504057221 */ /* 0x000fc80000000000 */
[----:B------:R-:W-:-:S04]  /*0410*/  FADD R6, R5, R6 ;  /* 0x0000000605067221 */ /* 0x000fc80000000000 */
[----:B------:R-:W-:-:S04]  /*0420*/  FADD R7, R6, R7 ;  /* 0x0000000706077221 */ /* 0x000fc80000000000 */
[----:B-1----:R-:W-:-:S04]  /*0430*/  FADD R8, R7, R8 ;  /* 0x0000000807087221 */ /* 0x002fc80000000000 */
[----:B------:R-:W-:-:S04]  /*0440*/  FADD R9, R8, R9 ;  /* 0x0000000908097221 */ /* 0x000fc80000000000 */
[----:B------:R-:W-:-:S04]  /*0450*/  FADD R10, R9, R10 ;  /* 0x0000000a090a7221 */ /* 0x000fc80000000000 */
[----:B------:R-:W-:-:S07]  /*0460*/  FADD R19, R10, R11 ;  /* 0x0000000b0a137221 */ /* 0x000fce0000000000 */
.L_x_17:
[----:B------:R-:W-:Y:S05]  /*0470*/  BSYNC.RECONVERGENT B1 ;  /* 0x0000000000017941 */ /* 0x000fea0003800200 */
.L_x_16:
[----:B------:R-:W-:Y:S05]  /*0480*/  @!P1 BRA `(.L_x_12) ;  /* 0x00000000004c9947 */ /* 0x000fea0003800000 */
[----:B------:R-:W-:Y:S02]  /*0490*/  ISETP.GE.U32.AND P0, PT, R13, 0x4, PT ;  /* 0x000000040d00780c */ /* 0x000fe40003f06070 */
[----:B------:R-:W-:-:S04]  /*04a0*/  LOP3.LUT R0, R0, 0x3, RZ, 0xc0, !PT ;  /* 0x0000000300007812 */ /* 0x000fc800078ec0ff */
[----:B------:R-:W-:-:S07]  /*04b0*/  ISETP.NE.AND P1, PT, R0, RZ, PT ;  /* 0x000000ff0000720c */ /* 0x000fce0003f25270 */
[C---:B0-----:R-:W-:Y:S02]  /*04c0*/  @P0 LEA R4, R20.reuse, UR4, 0x2 ;  /* 0x0000000414040c11 */ /* 0x041fe4000f8e10ff */
[----:B------:R-:W-:-:S04]  /*04d0*/  @P0 IADD3 R20, PT, PT, R20, 0x4, RZ ;  /* 0x0000000414140810 */ /* 0x000fc80007ffe0ff */
[----:B------:R-:W0:Y:S02]  /*04e0*/  @P0 LDS.128 R4, [R4] ;  /* 0x0000000004040984 */ /* 0x000e240000000c00 */
[----:B0-----:R-:W-:-:S04]  /*04f0*/  @P0 FADD R8, R19, R4 ;  /* 0x0000000413080221 */ /* 0x001fc80000000000 */
[----:B------:R-:W-:-:S04]  /*0500*/  @P0 FADD R5, R8, R5 ;  /* 0x0000000508050221 */ /* 0x000fc80000000000 */
[----:B------:R-:W-:-:S04]  /*0510*/  @P0 FADD R6, R5, R6 ;  /* 0x0000000605060221 */ /* 0x000fc80000000000 */
[----:B------:R-:W-:Y:S01]  /*0520*/  @P0 FADD R19, R6, R7 ;  /* 0x0000000706130221 */ /* 0x000fe20000000000 */
[----:B------:R-:W-:Y:S06]  /*0530*/  @!P1 BRA `(.L_x_12) ;  /* 0x0000000000209947 */ /* 0x000fec0003800000 */
[----:B------:R-:W-:Y:S02]  /*0540*/  LEA R20, R20, UR4, 0x2 ;  /* 0x0000000414147c11 */ /* 0x000fe4000f8e10ff */
[----:B------:R-:W-:-:S07]  /*0550*/  IADD3 R0, PT, PT, -R0, RZ, RZ ;  /* 0x000000ff00007210 */ /* 0x000fce0007ffe1ff */
.L_x_18:
[----:B------:R0:W1:Y:S01]  /*0560*/  LDS R4, [R20] ;  /* 0x0000000014047984 */ /* 0x0000620000000800 */
[----:B------:R-:W-:-:S04]  /*0570*/  IADD3 R0, PT, PT, R0, 0x1, RZ ;  /* 0x0000000100007810 */ /* 0x000fc80007ffe0ff */
[----:B------:R-:W-:Y:S02]  /*0580*/  ISETP.NE.AND P0, PT, R0, RZ, PT ;  /* 0x000000ff0000720c */ /* 0x000fe40003f05270 */
[----:B0-----:R-:W-:Y:S01]  /*0590*/  IADD3 R20, PT, PT, R20, 0x4, RZ ;  /* 0x0000000414147810 */ /* 0x001fe20007ffe0ff */
[----:B-1----:R-:W-:-:S10]  /*05a0*/  FADD R19, R4, R19 ;  /* 0x0000001304137221 */ /* 0x002fd40000000000 */
[----:B------:R-:W-:Y:S05]  /*05b0*/  @P0 BRA `(.L_x_18) ;  /* 0xfffffffc00e80947 */ /* 0x000fea000383ffff */
.L_x_12:
[----:B------:R-:W-:Y:S05]  /*05c0*/  BSYNC.RECONVERGENT B0 ;  /* 0x0000000000007941 */ /* 0x000fea0003800200 */
.L_x_11:
[----:B------:R-:W-:Y:S06]  /*05d0*/  BAR.SYNC.DEFER_BLOCKING 0x0 ;  /* 0x0000000000007b1d */ /* 0x000fec0000010000 */
[----:B------:R-:W-:Y:S01]  /*05e0*/  STG.E desc[UR6][R2.64], R19 ;  /* 0x0000001302007986 */ /* 0x000fe2000c101906 */
[----:B------:R-:W-:Y:S05]  /*05f0*/  EXIT ;  /* 0x000000000000794d */ /* 0x000fea0003800000 */
.L_x_19:
        /* <DEDUP_REMOVED lines=16> */
.L_x_21:


//--------------------- .nv.shared.reserved.0     --------------------------
	.section	.nv.shared.reserved.0,"aw",@nobits
	.weak		__nv_reservedSMEM_offset_0_alias
	.size		__nv_reservedSMEM_offset_0_alias, 0, 64
	.other		__nv_reservedSMEM_offset_0_alias,@"STO_CUDA_RESERVED_SHARED STV_DEFAULT"
__nv_reservedSMEM_offset_0_alias:
	.zero		0
	.zero		64


//--------------------- .nv.shared._Z14sum_shared_memPf --------------------------
	.section	.nv.shared._Z14sum_shared_memPf,"aw",@nobits
	.sectionflags	@""
	.align	4
.nv.shared._Z14sum_shared_memPf:
	.zero		3072


//--------------------- .nv.constant0._Z14sum_global_memPf --------------------------
	.section	.nv.constant0._Z14sum_global_memPf,"a",@progbits
	.sectionflags	@""
	.align	4
.nv.constant0._Z14sum_global_memPf:
	.zero		904


//--------------------- .nv.constant0._Z14sum_shared_memPf --------------------------
	.section	.nv.constant0._Z14sum_shared_memPf,"a",@progbits
	.sectionflags	@""
	.align	4
.nv.constant0._Z14sum_shared_memPf:
	.zero		904


//--------------------- SYMBOLS --------------------------

	.type		.nv.reservedSmem.offset0,@object
	.size		.nv.reservedSmem.offset0,0x4
	.type		.nv.reservedSmem.cap,@object
	.size		.nv.reservedSmem.cap,0x4
